//
// Generated by NVIDIA NVVM Compiler
//
// Compiler Build ID: CL-36424714
// Cuda compilation tools, release 13.0, V13.0.88
// Based on NVVM 20.0.0
//

.version 9.0
.target sm_100
.address_size 64

	// .globl	_Z4initPii
.extern .func  (.param .b32 func_retval0) vprintf
(
	.param .b64 vprintf_param_0,
	.param .b64 vprintf_param_1
)
;
.global .align 1 .b8 $str[5] = {71, 80, 85, 10};

.visible .entry _Z4initPii(
	.param .u64 .ptr .align 1 _Z4initPii_param_0,
	.param .u32 _Z4initPii_param_1
)
{
	.reg .pred 	%p<2>;
	.reg .b32 	%r<4>;
	.reg .b64 	%rd<5>;

	ld.param.u64 	%rd1, [_Z4initPii_param_0];
	ld.param.u32 	%r2, [_Z4initPii_param_1];
	mov.u32 	%r1, %tid.x;
	setp.ge.u32 	%p1, %r1, %r2;
	@%p1 bra 	$L__BB0_2;
	cvta.to.global.u64 	%rd2, %rd1;
	mul.wide.u32 	%rd3, %r1, 4;
	add.s64 	%rd4, %rd2, %rd3;
	mov.b32 	%r3, 0;
	st.global.u32 	[%rd4], %r3;
$L__BB0_2:
	ret;

}
	// .globl	_Z3addPii
.visible .entry _Z3addPii(
	.param .u64 .ptr .align 1 _Z3addPii_param_0,
	.param .u32 _Z3addPii_param_1
)
{
	.reg .pred 	%p<2>;
	.reg .b32 	%r<5>;
	.reg .b64 	%rd<5>;

	ld.param.u64 	%rd1, [_Z3addPii_param_0];
	ld.param.u32 	%r2, [_Z3addPii_param_1];
	mov.u32 	%r1, %tid.x;
	setp.ge.u32 	%p1, %r1, %r2;
	@%p1 bra 	$L__BB1_2;
	cvta.to.global.u64 	%rd2, %rd1;
	mul.wide.u32 	%rd3, %r1, 4;
	add.s64 	%rd4, %rd2, %rd3;
	ld.global.u32 	%r3, [%rd4];
	add.s32 	%r4, %r3, %r1;
	st.global.u32 	[%rd4], %r4;
$L__BB1_2:
	ret;

}
	// .globl	_Z5printv
.visible .entry _Z5printv()
{
	.reg .b32 	%r<3>;
	.reg .b64 	%rd<3>;

	mov.u64 	%rd1, $str;
	cvta.global.u64 	%rd2, %rd1;
	{ // callseq 0, 0
	.param .b64 param0;
	st.param.b64 	[param0], %rd2;
	.param .b64 param1;
	st.param.b64 	[param1], 0;
	.param .b32 retval0;
	call.uni (retval0), 
	vprintf, 
	(
	param0, 
	param1
	);
	ld.param.b32 	%r1, [retval0];
	} // callseq 0
	ret;

}


// ===== COMPILED SASS (sm_100) =====

	.target	sm_100

	.elftype	@"ET_EXEC"


//--------------------- .note.nv.tkinfo           --------------------------
	.section	.note.nv.tkinfo,"",@"SHT_NOTE"
	.sectionflags	@"SHF_NOTE_NV_TKINFO"
	.tkinfo
        /*0018*/ 	.word	0x00000002
        /*0030*/ 	.string	""
        /*0030*/ 	.string	"ptxas"
        /*0030*/ 	.string	"Cuda compilation tools, release 13.0, V13.0.88"
        /*0030*/ 	.string	"Build cuda_13.0.r13.0/compiler.36424714_0"
        /*0030*/ 	.string	"-arch sm_100 -m 64 "



//--------------------- .note.nv.cuinfo           --------------------------
	.section	.note.nv.cuinfo,"",@"SHT_NOTE"
	.sectionflags	@"SHF_NOTE_NV_CUINFO"
        /*0018*/ 	.short	0x0002
        /*001a*/ 	.short	0x0064
        /*001c*/ 	.short	0x0082
	.zero		2


//--------------------- .nv.info                  --------------------------
	.section	.nv.info,"",@"SHT_CUDA_INFO"
	.align	4


	//----- nvinfo : EIATTR_REGCOUNT
	.align		4
        /*0000*/ 	.byte	0x04, 0x2f
        /*0002*/ 	.short	(.L_2 - .L_1)
	.align		4
.L_1:
        /*0004*/ 	.word	index@(_Z4initPii)
        /*0008*/ 	.word	0x00000008


	//----- nvinfo : EIATTR_FRAME_SIZE
	.align		4
.L_2:
        /*000c*/ 	.byte	0x04, 0x11
        /*000e*/ 	.short	(.L_4 - .L_3)
	.align		4
.L_3:
        /*0010*/ 	.word	index@(_Z4initPii)
        /*0014*/ 	.word	0x00000000


	//----- nvinfo : EIATTR_REGCOUNT
	.align		4
.L_4:
        /*0018*/ 	.byte	0x04, 0x2f
        /*001a*/ 	.short	(.L_6 - .L_5)
	.align		4
.L_5:
        /*001c*/ 	.word	index@(_Z3addPii)
        /*0020*/ 	.word	0x00000008


	//----- nvinfo : EIATTR_FRAME_SIZE
	.align		4
.L_6:
        /*0024*/ 	.byte	0x04, 0x11
        /*0026*/ 	.short	(.L_8 - .L_7)
	.align		4
.L_7:
        /*0028*/ 	.word	index@(_Z3addPii)
        /*002c*/ 	.word	0x00000000


	//----- nvinfo : EIATTR_REGCOUNT
	.align		4
.L_8:
        /*0030*/ 	.byte	0x04, 0x2f
        /*0032*/ 	.short	(.L_10 - .L_9)
	.align		4
.L_9:
        /*0034*/ 	.word	index@(_Z5printv)
        /*0038*/ 	.word	0x00000018


	//----- nvinfo : EIATTR_FRAME_SIZE
	.align		4
.L_10:
        /*003c*/ 	.byte	0x04, 0x11
        /*003e*/ 	.short	(.L_12 - .L_11)
	.align		4
.L_11:
        /*0040*/ 	.word	index@(_Z5printv)
        /*0044*/ 	.word	0x00000000


	//----- nvinfo : EIATTR_MIN_STACK_SIZE
	.align		4
.L_12:
        /*0048*/ 	.byte	0x04, 0x12
        /*004a*/ 	.short	(.L_14 - .L_13)
	.align		4
.L_13:
        /*004c*/ 	.word	index@(_Z5printv)
        /*0050*/ 	.word	0x00000000


	//----- nvinfo : EIATTR_MIN_STACK_SIZE
	.align		4
.L_14:
        /*0054*/ 	.byte	0x04, 0x12
        /*0056*/ 	.short	(.L_16 - .L_15)
	.align		4
.L_15:
        /*0058*/ 	.word	index@(_Z3addPii)
        /*005c*/ 	.word	0x00000000


	//----- nvinfo : EIATTR_MIN_STACK_SIZE
	.align		4
.L_16:
        /*0060*/ 	.byte	0x04, 0x12
        /*0062*/ 	.short	(.L_18 - .L_17)
	.align		4
.L_17:
        /*0064*/ 	.word	index@(_Z4initPii)
        /*0068*/ 	.word	0x00000000
.L_18:


//--------------------- .nv.compat                --------------------------
	.section	.nv.compat,"",@"SHT_CUDA_COMPAT_INFO"
	.align	4
        /*0000*/ 	.byte	0x02, 0x09, 0x00, 0x00, 0x02, 0x02, 0x01, 0x00, 0x02, 0x05, 0x05, 0x00, 0x03, 0x07, 0x01, 0x01
        /*0010*/ 	.byte	0x02, 0x03, 0x00, 0x00, 0x02, 0x06, 0x01, 0x00, 0x04, 0x0b, 0x08, 0x00, 0x09, 0x00, 0x00, 0x00
        /*0020*/ 	.byte	0x00, 0x00, 0x00, 0x00


//--------------------- .nv.info._Z5printv        --------------------------
	.section	.nv.info._Z5printv,"",@"SHT_CUDA_INFO"
	.sectionflags	@""
	.align	4


	//----- nvinfo : EIATTR_CUDA_API_VERSION
	.align		4
        /*0000*/ 	.byte	0x04, 0x37
        /*0002*/ 	.short	(.L_20 - .L_19)
.L_19:
        /*0004*/ 	.word	0x00000082


	//----- nvinfo : EIATTR_SPARSE_MMA_MASK
	.align		4
.L_20:
        /*0008*/ 	.byte	0x03, 0x50
        /*000a*/ 	.short	0x0000


	//----- nvinfo : EIATTR_MAXREG_COUNT
	.align		4
        /*000c*/ 	.byte	0x03, 0x1b
        /*000e*/ 	.short	0x00ff


	//----- nvinfo : EIATTR_EXTERNS
	.align		4
        /*0010*/ 	.byte	0x04, 0x0f
        /*0012*/ 	.short	(.L_22 - .L_21)


	//   ....[0]....
	.align		4
.L_21:
        /*0014*/ 	.word	index@(vprintf)


	//----- nvinfo : EIATTR_MERCURY_ISA_VERSION
	.align		4
.L_22:
        /*0018*/ 	.byte	0x03, 0x5f
        /*001a*/ 	.short	0x0101


	//----- nvinfo : EIATTR_VRC_CTA_INIT_COUNT
	.align		4
        /*001c*/ 	.byte	0x02, 0x4a
	.zero		1
	.zero		1


	//----- nvinfo : EIATTR_SYSCALL_OFFSETS
	.align		4
        /*0020*/ 	.byte	0x04, 0x46
        /*0022*/ 	.short	(.L_24 - .L_23)


	//   ....[0]....
.L_23:
        /*0024*/ 	.word	0x00000080


	//----- nvinfo : EIATTR_EXIT_INSTR_OFFSETS
	.align		4
.L_24:
        /*0028*/ 	.byte	0x04, 0x1c
        /*002a*/ 	.short	(.L_26 - .L_25)


	//   ....[0]....
.L_25:
        /*002c*/ 	.word	0x00000090


	//----- nvinfo : EIATTR_SW_WAR
	.align		4
.L_26:
        /*0030*/ 	.byte	0x04, 0x36
        /*0032*/ 	.short	(.L_28 - .L_27)
.L_27:
        /*0034*/ 	.word	0x00000008
.L_28:


//--------------------- .nv.info._Z3addPii        --------------------------
	.section	.nv.info._Z3addPii,"",@"SHT_CUDA_INFO"
	.sectionflags	@""
	.align	4


	//----- nvinfo : EIATTR_CUDA_API_VERSION
	.align		4
        /*0000*/ 	.byte	0x04, 0x37
        /*0002*/ 	.short	(.L_30 - .L_29)
.L_29:
        /*0004*/ 	.word	0x00000082


	//----- nvinfo : EIATTR_KPARAM_INFO
	.align		4
.L_30:
        /*0008*/ 	.byte	0x04, 0x17
        /*000a*/ 	.short	(.L_32 - .L_31)
.L_31:
        /*000c*/ 	.word	0x00000000
        /*0010*/ 	.short	0x0001
        /*0012*/ 	.short	0x0008
        /*0014*/ 	.byte	0x00, 0xf0, 0x11, 0x00


	//----- nvinfo : EIATTR_KPARAM_INFO
	.align		4
.L_32:
        /*0018*/ 	.byte	0x04, 0x17
        /*001a*/ 	.short	(.L_34 - .L_33)
.L_33:
        /*001c*/ 	.word	0x00000000
        /*0020*/ 	.short	0x0000
        /*0022*/ 	.short	0x0000
        /*0024*/ 	.byte	0x00, 0xf5, 0x21, 0x00


	//----- nvinfo : EIATTR_SPARSE_MMA_MASK
	.align		4
.L_34:
        /*0028*/ 	.byte	0x03, 0x50
        /*002a*/ 	.short	0x0000


	//----- nvinfo : EIATTR_MAXREG_COUNT
	.align		4
        /*002c*/ 	.byte	0x03, 0x1b
        /*002e*/ 	.short	0x00ff


	//----- nvinfo : EIATTR_MERCURY_ISA_VERSION
	.align		4
        /*0030*/ 	.byte	0x03, 0x5f
        /*0032*/ 	.short	0x0101


	//----- nvinfo : EIATTR_VRC_CTA_INIT_COUNT
	.align		4
        /*0034*/ 	.byte	0x02, 0x4a
	.zero		1
	.zero		1


	//----- nvinfo : EIATTR_EXIT_INSTR_OFFSETS
	.align		4
        /*0038*/ 	.byte	0x04, 0x1c
        /*003a*/ 	.short	(.L_36 - .L_35)


	//   ....[0]....
.L_35:
        /*003c*/ 	.word	0x00000040


	//   ....[1]....
        /*0040*/ 	.word	0x000000b0


	//----- nvinfo : EIATTR_CBANK_PARAM_SIZE
	.align		4
.L_36:
        /*0044*/ 	.byte	0x03, 0x19
        /*0046*/ 	.short	0x000c


	//----- nvinfo : EIATTR_PARAM_CBANK
	.align		4
        /*0048*/ 	.byte	0x04, 0x0a
        /*004a*/ 	.short	(.L_38 - .L_37)
	.align		4
.L_37:
        /*004c*/ 	.word	index@(.nv.constant0._Z3addPii)
        /*0050*/ 	.short	0x0380
        /*0052*/ 	.short	0x000c


	//----- nvinfo : EIATTR_SW_WAR
	.align		4
.L_38:
        /*0054*/ 	.byte	0x04, 0x36
        /*0056*/ 	.short	(.L_40 - .L_39)
.L_39:
        /*0058*/ 	.word	0x00000008
.L_40:


//--------------------- .nv.info._Z4initPii       --------------------------
	.section	.nv.info._Z4initPii,"",@"SHT_CUDA_INFO"
	.sectionflags	@""
	.align	4


	//----- nvinfo : EIATTR_CUDA_API_VERSION
	.align		4
        /*0000*/ 	.byte	0x04, 0x37
        /*0002*/ 	.short	(.L_42 - .L_41)
.L_41:
        /*0004*/ 	.word	0x00000082


	//----- nvinfo : EIATTR_KPARAM_INFO
	.align		4
.L_42:
        /*0008*/ 	.byte	0x04, 0x17
        /*000a*/ 	.short	(.L_44 - .L_43)
.L_43:
        /*000c*/ 	.word	0x00000000
        /*0010*/ 	.short	0x0001
        /*0012*/ 	.short	0x0008
        /*0014*/ 	.byte	0x00, 0xf0, 0x11, 0x00


	//----- nvinfo : EIATTR_KPARAM_INFO
	.align		4
.L_44:
        /*0018*/ 	.byte	0x04, 0x17
        /*001a*/ 	.short	(.L_46 - .L_45)
.L_45:
        /*001c*/ 	.word	0x00000000
        /*0020*/ 	.short	0x0000
        /*0022*/ 	.short	0x0000
        /*0024*/ 	.byte	0x00, 0xf5, 0x21, 0x00


	//----- nvinfo : EIATTR_SPARSE_MMA_MASK
	.align		4
.L_46:
        /*0028*/ 	.byte	0x03, 0x50
        /*002a*/ 	.short	0x0000


	//----- nvinfo : EIATTR_MAXREG_COUNT
	.align		4
        /*002c*/ 	.byte	0x03, 0x1b
        /*002e*/ 	.short	0x00ff


	//----- nvinfo : EIATTR_MERCURY_ISA_VERSION
	.align		4
        /*0030*/ 	.byte	0x03, 0x5f
        /*0032*/ 	.short	0x0101


	//----- nvinfo : EIATTR_VRC_CTA_INIT_COUNT
	.align		4
        /*0034*/ 	.byte	0x02, 0x4a
	.zero		1
	.zero		1


	//----- nvinfo : EIATTR_EXIT_INSTR_OFFSETS
	.align		4
        /*0038*/ 	.byte	0x04, 0x1c
        /*003a*/ 	.short	(.L_48 - .L_47)


	//   ....[0]....
.L_47:
        /*003c*/ 	.word	0x00000040


	//   ....[1]....
        /*0040*/ 	.word	0x00000090


	//----- nvinfo : EIATTR_CBANK_PARAM_SIZE
	.align		4
.L_48:
        /*0044*/ 	.byte	0x03, 0x19
        /*0046*/ 	.short	0x000c


	//----- nvinfo : EIATTR_PARAM_CBANK
	.align		4
        /*0048*/ 	.byte	0x04, 0x0a
        /*004a*/ 	.short	(.L_50 - .L_49)
	.align		4
.L_49:
        /*004c*/ 	.word	index@(.nv.constant0._Z4initPii)
        /*0050*/ 	.short	0x0380
        /*0052*/ 	.short	0x000c


	//----- nvinfo : EIATTR_SW_WAR
	.align		4
.L_50:
        /*0054*/ 	.byte	0x04, 0x36
        /*0056*/ 	.short	(.L_52 - .L_51)
.L_51:
        /*0058*/ 	.word	0x00000008
.L_52:


//--------------------- .nv.callgraph             --------------------------
	.section	.nv.callgraph,"",@"SHT_CUDA_CALLGRAPH"
	.align	4
	.sectionentsize	8
	.align		4
        /*0000*/ 	.word	0x00000000
	.align		4
        /*0004*/ 	.word	0xffffffff
	.align		4
        /*0008*/ 	.word	index@(_Z5printv)
	.align		4
        /*000c*/ 	.word	index@(vprintf)
	.align		4
        /*0010*/ 	.word	0x00000000
	.align		4
        /*0014*/ 	.word	0xfffffffe
	.align		4
        /*0018*/ 	.word	0x00000000
	.align		4
        /*001c*/ 	.word	0xfffffffd
	.align		4
        /*0020*/ 	.word	0x00000000
	.align		4
        /*0024*/ 	.word	0xfffffffc


//--------------------- .nv.constant4             --------------------------
	.section	.nv.constant4,"a",@progbits
	.align	8
	.align		8
.nv.constant4:
        /*0000*/ 	.dword	vprintf
	.align		8
        /*0008*/ 	.dword	$str


//--------------------- .text._Z5printv           --------------------------
	.section	.text._Z5printv,"ax",@progbits
	.align	128
        .global         _Z5printv
        .type           _Z5printv,@function
        .size           _Z5printv,(.L_x_4 - _Z5printv)
        .other          _Z5printv,@"STO_CUDA_ENTRY STV_DEFAULT"
_Z5printv:
.text._Z5printv:
[----:B------:R-:W0:Y:S01]  /*0000*/  LDC R1, c[0x0][0x37c] ;  /* 0x0000df00ff017b82 */ /* 0x000e220000000800 */
[----:B------:R-:W-:Y:S01]  /*0010*/  MOV R0, 0x0 ;  /* 0x0000000000007802 */ /* 0x000fe20000000f00 */
[----:B------:R-:W1:Y:S01]  /*0020*/  LDCU.64 UR4, c[0x4][0x8] ;  /* 0x01000100ff0477ac */ /* 0x000e620008000a00 */
[----:B------:R-:W-:-:S05]  /*0030*/  CS2R R6, SRZ ;  /* 0x0000000000067805 */ /* 0x000fca000001ff00 */
[----:B------:R2:W3:Y:S01]  /*0040*/  LDC.64 R2, c[0x4][R0] ;  /* 0x0100000000027b82 */ /* 0x0004e20000000a00 */
[----:B-1----:R-:W-:Y:S02]  /*0050*/  IMAD.U32 R4, RZ, RZ, UR4 ;  /* 0x00000004ff047e24 */ /* 0x002fe4000f8e00ff */
[----:B--2---:R-:W-:-:S07]  /*0060*/  IMAD.U32 R5, RZ, RZ, UR5 ;  /* 0x00000005ff057e24 */ /* 0x004fce000f8e00ff */
[----:B------:R-:W-:-:S07]  /*0070*/  LEPC R20, `(.L_x_0) ;  /* 0x000000001014794e */ /* 0x000fce0000000000 */
[----:B0--3--:R-:W-:Y:S05]  /*0080*/  CALL.ABS.NOINC R2 ;  /* 0x0000000002007343 */ /* 0x009fea0003c00000 */
.L_x_0:
[----:B------:R-:W-:Y:S05]  /*0090*/  EXIT ;  /* 0x000000000000794d */ /* 0x000fea0003800000 */
.L_x_1:
[----:B------:R-:W-:-:S00]  /*00a0*/  BRA `(.L_x_1) ;  /* 0xfffffffc00fc7947 */ /* 0x000fc0000383ffff */
[----:B------:R-:W-:-:S00]  /*00b0*/  NOP ;  /* 0x0000000000007918 */ /* 0x000fc00000000000 */
        /* <DEDUP_REMOVED lines=12> */
.L_x_4:


//--------------------- .text._Z3addPii           --------------------------
	.section	.text._Z3addPii,"ax",@progbits
	.align	128
        .global         _Z3addPii
        .type           _Z3addPii,@function
        .size           _Z3addPii,(.L_x_5 - _Z3addPii)
        .other          _Z3addPii,@"STO_CUDA_ENTRY STV_DEFAULT"
_Z3addPii:
.text._Z3addPii:
[----:B------:R-:W-:Y:S01]  /*0000*/  LDC R1, c[0x0][0x37c] ;  /* 0x0000df00ff017b82 */ /* 0x000fe20000000800 */
[----:B------:R-:W0:Y:S01]  /*0010*/  S2R R5, SR_TID.X ;  /* 0x0000000000057919 */ /* 0x000e220000002100 */
[----:B------:R-:W0:Y:S02]  /*0020*/  LDCU UR4, c[0x0][0x388] ;  /* 0x00007100ff0477ac */ /* 0x000e240008000800 */
[----:B0-----:R-:W-:-:S13]  /*0030*/  ISETP.GE.U32.AND P0, PT, R5, UR4, PT ;  /* 0x0000000405007c0c */ /* 0x001fda000bf06070 */
[----:B------:R-:W-:Y:S05]  /*0040*/  @P0 EXIT ;  /* 0x000000000000094d */ /* 0x000fea0003800000 */
[----:B------:R-:W0:Y:S01]  /*0050*/  LDC.64 R2, c[0x0][0x380] ;  /* 0x0000e000ff027b82 */ /* 0x000e220000000a00 */
[----:B------:R-:W1:Y:S01]  /*0060*/  LDCU.64 UR4, c[0x0][0x358] ;  /* 0x00006b00ff0477ac */ /* 0x000e620008000a00 */
[----:B0-----:R-:W-:-:S05]  /*0070*/  IMAD.WIDE.U32 R2, R5, 0x4, R2 ;  /* 0x0000000405027825 */ /* 0x001fca00078e0002 */
[----:B-1----:R-:W2:Y:S02]  /*0080*/  LDG.E R0, desc[UR4][R2.64] ;  /* 0x0000000402007981 */ /* 0x002ea4000c1e1900 */
[----:B--2---:R-:W-:-:S05]  /*0090*/  IADD3 R5, PT, PT, R0, R5, RZ ;  /* 0x0000000500057210 */ /* 0x004fca0007ffe0ff */
[----:B------:R-:W-:Y:S01]  /*00a0*/  STG.E desc[UR4][R2.64], R5 ;  /* 0x0000000502007986 */ /* 0x000fe2000c101904 */
[----:B------:R-:W-:Y:S05]  /*00b0*/  EXIT ;  /* 0x000000000000794d */ /* 0x000fea0003800000 */
.L_x_2:
        /* <DEDUP_REMOVED lines=12> */
.L_x_5:


//--------------------- .text._Z4initPii          --------------------------
	.section	.text._Z4initPii,"ax",@progbits
	.align	128
        .global         _Z4initPii
        .type           _Z4initPii,@function
        .size           _Z4initPii,(.L_x_6 - _Z4initPii)
        .other          _Z4initPii,@"STO_CUDA_ENTRY STV_DEFAULT"
_Z4initPii:
.text._Z4initPii:
        /* <DEDUP_REMOVED lines=8> */
[----:B-1----:R-:W-:Y:S01]  /*0080*/  STG.E desc[UR4][R2.64], RZ ;  /* 0x000000ff02007986 */ /* 0x002fe2000c101904 */
[----:B------:R-:W-:Y:S05]  /*0090*/  EXIT ;  /* 0x000000000000794d */ /* 0x000fea0003800000 */
.L_x_3:
        /* <DEDUP_REMOVED lines=14> */
.L_x_6:


//--------------------- .nv.global.init           --------------------------
	.section	.nv.global.init,"aw",@progbits
.nv.global.init:
	.type		$str,@object
	.size		$str,(.L_0 - $str)
$str:
        /*0000*/ 	.byte	0x47, 0x50, 0x55, 0x0a, 0x00
.L_0:


//--------------------- .nv.shared.reserved.0     --------------------------
	.section	.nv.shared.reserved.0,"aw",@nobits
	.weak		__nv_reservedSMEM_offset_0_alias
	.size		__nv_reservedSMEM_offset_0_alias, 0, 64
	.other		__nv_reservedSMEM_offset_0_alias,@"STO_CUDA_RESERVED_SHARED STV_DEFAULT"
__nv_reservedSMEM_offset_0_alias:
	.zero		0
	.zero		64


//--------------------- .nv.constant0._Z5printv   --------------------------
	.section	.nv.constant0._Z5printv,"a",@progbits
	.sectionflags	@""
	.align	4
.nv.constant0._Z5printv:
	.zero		896


//--------------------- .nv.constant0._Z3addPii   --------------------------
	.section	.nv.constant0._Z3addPii,"a",@progbits
	.sectionflags	@""
	.align	4
.nv.constant0._Z3addPii:
	.zero		908


//--------------------- .nv.constant0._Z4initPii  --------------------------
	.section	.nv.constant0._Z4initPii,"a",@progbits
	.sectionflags	@""
	.align	4
.nv.constant0._Z4initPii:
	.zero		908


//--------------------- SYMBOLS --------------------------

	.type		.nv.reservedSmem.offset0,@object
	.size		.nv.reservedSmem.offset0,0x4
	.type		vprintf,@function
